//
// Generated by NVIDIA NVVM Compiler
//
// Compiler Build ID: CL-36424714
// Cuda compilation tools, release 13.0, V13.0.88
// Based on NVVM 20.0.0
//

.version 9.0
.target sm_100
.address_size 64

	// .globl	_Z6MatAddPA2_iS0_S0_

.visible .entry _Z6MatAddPA2_iS0_S0_(
	.param .u64 .ptr .align 1 _Z6MatAddPA2_iS0_S0__param_0,
	.param .u64 .ptr .align 1 _Z6MatAddPA2_iS0_S0__param_1,
	.param .u64 .ptr .align 1 _Z6MatAddPA2_iS0_S0__param_2
)
{
	.reg .b32 	%r<6>;
	.reg .b64 	%rd<15>;

	ld.param.u64 	%rd1, [_Z6MatAddPA2_iS0_S0__param_0];
	ld.param.u64 	%rd2, [_Z6MatAddPA2_iS0_S0__param_1];
	ld.param.u64 	%rd3, [_Z6MatAddPA2_iS0_S0__param_2];
	cvta.to.global.u64 	%rd4, %rd3;
	cvta.to.global.u64 	%rd5, %rd2;
	cvta.to.global.u64 	%rd6, %rd1;
	mov.u32 	%r1, %tid.x;
	mov.u32 	%r2, %tid.y;
	mul.wide.u32 	%rd7, %r1, 8;
	add.s64 	%rd8, %rd6, %rd7;
	mul.wide.u32 	%rd9, %r2, 4;
	add.s64 	%rd10, %rd8, %rd9;
	ld.global.u32 	%r3, [%rd10];
	add.s64 	%rd11, %rd5, %rd7;
	add.s64 	%rd12, %rd11, %rd9;
	ld.global.u32 	%r4, [%rd12];
	add.s32 	%r5, %r4, %r3;
	add.s64 	%rd13, %rd4, %rd7;
	add.s64 	%rd14, %rd13, %rd9;
	st.global.u32 	[%rd14], %r5;
	ret;

}
	// .globl	_Z7MatMultPA2_dS0_S0_i
.visible .entry _Z7MatMultPA2_dS0_S0_i(
	.param .u64 .ptr .align 1 _Z7MatMultPA2_dS0_S0_i_param_0,
	.param .u64 .ptr .align 1 _Z7MatMultPA2_dS0_S0_i_param_1,
	.param .u64 .ptr .align 1 _Z7MatMultPA2_dS0_S0_i_param_2,
	.param .u32 _Z7MatMultPA2_dS0_S0_i_param_3
)
{
	.reg .pred 	%p<10>;
	.reg .b32 	%r<25>;
	.reg .b64 	%rd<49>;
	.reg .b64 	%fd<112>;

	ld.param.u64 	%rd17, [_Z7MatMultPA2_dS0_S0_i_param_0];
	ld.param.u64 	%rd18, [_Z7MatMultPA2_dS0_S0_i_param_1];
	ld.param.u64 	%rd19, [_Z7MatMultPA2_dS0_S0_i_param_2];
	ld.param.u32 	%r18, [_Z7MatMultPA2_dS0_S0_i_param_3];
	mov.u32 	%r1, %tid.x;
	mov.u32 	%r2, %tid.y;
	setp.lt.s32 	%p1, %r18, 1;
	mov.f64 	%fd111, 0d0000000000000000;
	@%p1 bra 	$L__BB1_13;
	cvta.to.global.u64 	%rd1, %rd17;
	cvta.to.global.u64 	%rd2, %rd18;
	and.b32  	%r3, %r18, 15;
	setp.lt.u32 	%p2, %r18, 16;
	mov.b32 	%r22, 0;
	mov.f64 	%fd111, 0d0000000000000000;
	@%p2 bra 	$L__BB1_4;
	and.b32  	%r22, %r18, 2147483632;
	neg.s32 	%r20, %r22;
	mul.wide.u32 	%rd20, %r1, 16;
	add.s64 	%rd21, %rd20, %rd1;
	add.s64 	%rd46, %rd21, 64;
	mul.wide.u32 	%rd22, %r2, 8;
	add.s64 	%rd23, %rd22, %rd2;
	add.s64 	%rd45, %rd23, 128;
	mov.f64 	%fd111, 0d0000000000000000;
$L__BB1_3:
	.pragma "nounroll";
	ld.global.f64 	%fd18, [%rd46+-64];
	ld.global.f64 	%fd19, [%rd45+-128];
	fma.rn.f64 	%fd20, %fd18, %fd19, %fd111;
	ld.global.f64 	%fd21, [%rd46+-56];
	ld.global.f64 	%fd22, [%rd45+-112];
	fma.rn.f64 	%fd23, %fd21, %fd22, %fd20;
	ld.global.f64 	%fd24, [%rd46+-48];
	ld.global.f64 	%fd25, [%rd45+-96];
	fma.rn.f64 	%fd26, %fd24, %fd25, %fd23;
	ld.global.f64 	%fd27, [%rd46+-40];
	ld.global.f64 	%fd28, [%rd45+-80];
	fma.rn.f64 	%fd29, %fd27, %fd28, %fd26;
	ld.global.f64 	%fd30, [%rd46+-32];
	ld.global.f64 	%fd31, [%rd45+-64];
	fma.rn.f64 	%fd32, %fd30, %fd31, %fd29;
	ld.global.f64 	%fd33, [%rd46+-24];
	ld.global.f64 	%fd34, [%rd45+-48];
	fma.rn.f64 	%fd35, %fd33, %fd34, %fd32;
	ld.global.f64 	%fd36, [%rd46+-16];
	ld.global.f64 	%fd37, [%rd45+-32];
	fma.rn.f64 	%fd38, %fd36, %fd37, %fd35;
	ld.global.f64 	%fd39, [%rd46+-8];
	ld.global.f64 	%fd40, [%rd45+-16];
	fma.rn.f64 	%fd41, %fd39, %fd40, %fd38;
	ld.global.f64 	%fd42, [%rd46];
	ld.global.f64 	%fd43, [%rd45];
	fma.rn.f64 	%fd44, %fd42, %fd43, %fd41;
	ld.global.f64 	%fd45, [%rd46+8];
	ld.global.f64 	%fd46, [%rd45+16];
	fma.rn.f64 	%fd47, %fd45, %fd46, %fd44;
	ld.global.f64 	%fd48, [%rd46+16];
	ld.global.f64 	%fd49, [%rd45+32];
	fma.rn.f64 	%fd50, %fd48, %fd49, %fd47;
	ld.global.f64 	%fd51, [%rd46+24];
	ld.global.f64 	%fd52, [%rd45+48];
	fma.rn.f64 	%fd53, %fd51, %fd52, %fd50;
	ld.global.f64 	%fd54, [%rd46+32];
	ld.global.f64 	%fd55, [%rd45+64];
	fma.rn.f64 	%fd56, %fd54, %fd55, %fd53;
	ld.global.f64 	%fd57, [%rd46+40];
	ld.global.f64 	%fd58, [%rd45+80];
	fma.rn.f64 	%fd59, %fd57, %fd58, %fd56;
	ld.global.f64 	%fd60, [%rd46+48];
	ld.global.f64 	%fd61, [%rd45+96];
	fma.rn.f64 	%fd62, %fd60, %fd61, %fd59;
	ld.global.f64 	%fd63, [%rd46+56];
	ld.global.f64 	%fd64, [%rd45+112];
	fma.rn.f64 	%fd111, %fd63, %fd64, %fd62;
	add.s32 	%r20, %r20, 16;
	add.s64 	%rd46, %rd46, 128;
	add.s64 	%rd45, %rd45, 256;
	setp.ne.s32 	%p3, %r20, 0;
	@%p3 bra 	$L__BB1_3;
$L__BB1_4:
	setp.eq.s32 	%p4, %r3, 0;
	@%p4 bra 	$L__BB1_13;
	mul.wide.u32 	%rd24, %r1, 16;
	add.s64 	%rd9, %rd1, %rd24;
	mul.wide.u32 	%rd25, %r2, 8;
	add.s64 	%rd10, %rd2, %rd25;
	and.b32  	%r9, %r18, 7;
	setp.lt.u32 	%p5, %r3, 8;
	@%p5 bra 	$L__BB1_7;
	mul.wide.u32 	%rd26, %r22, 8;
	add.s64 	%rd27, %rd9, %rd26;
	ld.global.f64 	%fd66, [%rd27];
	mul.wide.u32 	%rd28, %r22, 16;
	add.s64 	%rd29, %rd10, %rd28;
	ld.global.f64 	%fd67, [%rd29];
	fma.rn.f64 	%fd68, %fd66, %fd67, %fd111;
	ld.global.f64 	%fd69, [%rd27+8];
	ld.global.f64 	%fd70, [%rd29+16];
	fma.rn.f64 	%fd71, %fd69, %fd70, %fd68;
	ld.global.f64 	%fd72, [%rd27+16];
	ld.global.f64 	%fd73, [%rd29+32];
	fma.rn.f64 	%fd74, %fd72, %fd73, %fd71;
	ld.global.f64 	%fd75, [%rd27+24];
	ld.global.f64 	%fd76, [%rd29+48];
	fma.rn.f64 	%fd77, %fd75, %fd76, %fd74;
	ld.global.f64 	%fd78, [%rd27+32];
	ld.global.f64 	%fd79, [%rd29+64];
	fma.rn.f64 	%fd80, %fd78, %fd79, %fd77;
	ld.global.f64 	%fd81, [%rd27+40];
	ld.global.f64 	%fd82, [%rd29+80];
	fma.rn.f64 	%fd83, %fd81, %fd82, %fd80;
	ld.global.f64 	%fd84, [%rd27+48];
	ld.global.f64 	%fd85, [%rd29+96];
	fma.rn.f64 	%fd86, %fd84, %fd85, %fd83;
	ld.global.f64 	%fd87, [%rd27+56];
	ld.global.f64 	%fd88, [%rd29+112];
	fma.rn.f64 	%fd111, %fd87, %fd88, %fd86;
	add.s32 	%r22, %r22, 8;
$L__BB1_7:
	setp.eq.s32 	%p6, %r9, 0;
	@%p6 bra 	$L__BB1_13;
	and.b32  	%r12, %r18, 3;
	setp.lt.u32 	%p7, %r9, 4;
	@%p7 bra 	$L__BB1_10;
	mul.wide.u32 	%rd30, %r22, 8;
	add.s64 	%rd31, %rd9, %rd30;
	ld.global.f64 	%fd90, [%rd31];
	mul.wide.u32 	%rd32, %r22, 16;
	add.s64 	%rd33, %rd10, %rd32;
	ld.global.f64 	%fd91, [%rd33];
	fma.rn.f64 	%fd92, %fd90, %fd91, %fd111;
	ld.global.f64 	%fd93, [%rd31+8];
	ld.global.f64 	%fd94, [%rd33+16];
	fma.rn.f64 	%fd95, %fd93, %fd94, %fd92;
	ld.global.f64 	%fd96, [%rd31+16];
	ld.global.f64 	%fd97, [%rd33+32];
	fma.rn.f64 	%fd98, %fd96, %fd97, %fd95;
	ld.global.f64 	%fd99, [%rd31+24];
	ld.global.f64 	%fd100, [%rd33+48];
	fma.rn.f64 	%fd111, %fd99, %fd100, %fd98;
	add.s32 	%r22, %r22, 4;
$L__BB1_10:
	setp.eq.s32 	%p8, %r12, 0;
	@%p8 bra 	$L__BB1_13;
	mul.wide.u32 	%rd34, %r22, 16;
	add.s64 	%rd36, %rd34, %rd25;
	add.s64 	%rd48, %rd2, %rd36;
	mul.wide.u32 	%rd38, %r22, 8;
	add.s64 	%rd39, %rd24, %rd38;
	add.s64 	%rd47, %rd1, %rd39;
	neg.s32 	%r24, %r12;
$L__BB1_12:
	.pragma "nounroll";
	ld.global.f64 	%fd101, [%rd47];
	ld.global.f64 	%fd102, [%rd48];
	fma.rn.f64 	%fd111, %fd101, %fd102, %fd111;
	add.s64 	%rd48, %rd48, 16;
	add.s64 	%rd47, %rd47, 8;
	add.s32 	%r24, %r24, 1;
	setp.ne.s32 	%p9, %r24, 0;
	@%p9 bra 	$L__BB1_12;
$L__BB1_13:
	cvta.to.global.u64 	%rd40, %rd19;
	mul.wide.u32 	%rd41, %r1, 16;
	add.s64 	%rd42, %rd40, %rd41;
	mul.wide.u32 	%rd43, %r2, 8;
	add.s64 	%rd44, %rd42, %rd43;
	st.global.f64 	[%rd44], %fd111;
	ret;

}
	// .globl	_Z8MatTransPA2_dS0_ii
.visible .entry _Z8MatTransPA2_dS0_ii(
	.param .u64 .ptr .align 1 _Z8MatTransPA2_dS0_ii_param_0,
	.param .u64 .ptr .align 1 _Z8MatTransPA2_dS0_ii_param_1,
	.param .u32 _Z8MatTransPA2_dS0_ii_param_2,
	.param .u32 _Z8MatTransPA2_dS0_ii_param_3
)
{
	.reg .b32 	%r<3>;
	.reg .b64 	%rd<13>;
	.reg .b64 	%fd<2>;

	ld.param.u64 	%rd1, [_Z8MatTransPA2_dS0_ii_param_0];
	ld.param.u64 	%rd2, [_Z8MatTransPA2_dS0_ii_param_1];
	cvta.to.global.u64 	%rd3, %rd2;
	cvta.to.global.u64 	%rd4, %rd1;
	mov.u32 	%r1, %tid.x;
	mov.u32 	%r2, %tid.y;
	mul.wide.u32 	%rd5, %r2, 16;
	add.s64 	%rd6, %rd4, %rd5;
	mul.wide.u32 	%rd7, %r1, 8;
	add.s64 	%rd8, %rd6, %rd7;
	ld.global.f64 	%fd1, [%rd8];
	mul.wide.u32 	%rd9, %r1, 16;
	add.s64 	%rd10, %rd3, %rd9;
	mul.wide.u32 	%rd11, %r2, 8;
	add.s64 	%rd12, %rd10, %rd11;
	st.global.f64 	[%rd12], %fd1;
	ret;

}


// ===== COMPILED SASS (sm_100) =====

	.target	sm_100

	.elftype	@"ET_EXEC"


//--------------------- .note.nv.tkinfo           --------------------------
	.section	.note.nv.tkinfo,"",@"SHT_NOTE"
	.sectionflags	@"SHF_NOTE_NV_TKINFO"
	.tkinfo
        /*0018*/ 	.word	0x00000002
        /*0030*/ 	.string	""
        /*0030*/ 	.string	"ptxas"
        /*0030*/ 	.string	"Cuda compilation tools, release 13.0, V13.0.88"
        /*0030*/ 	.string	"Build cuda_13.0.r13.0/compiler.36424714_0"
        /*0030*/ 	.string	"-arch sm_100 -m 64 "



//--------------------- .note.nv.cuinfo           --------------------------
	.section	.note.nv.cuinfo,"",@"SHT_NOTE"
	.sectionflags	@"SHF_NOTE_NV_CUINFO"
        /*0018*/ 	.short	0x0002
        /*001a*/ 	.short	0x0064
        /*001c*/ 	.short	0x0082
	.zero		2


//--------------------- .nv.info                  --------------------------
	.section	.nv.info,"",@"SHT_CUDA_INFO"
	.align	4


	//----- nvinfo : EIATTR_REGCOUNT
	.align		4
        /*0000*/ 	.byte	0x04, 0x2f
        /*0002*/ 	.short	(.L_1 - .L_0)
	.align		4
.L_0:
        /*0004*/ 	.word	index@(_Z6MatAddPA2_iS0_S0_)
        /*0008*/ 	.word	0x0000000e


	//----- nvinfo : EIATTR_FRAME_SIZE
	.align		4
.L_1:
        /*000c*/ 	.byte	0x04, 0x11
        /*000e*/ 	.short	(.L_3 - .L_2)
	.align		4
.L_2:
        /*0010*/ 	.word	index@(_Z6MatAddPA2_iS0_S0_)
        /*0014*/ 	.word	0x00000000


	//----- nvinfo : EIATTR_REGCOUNT
	.align		4
.L_3:
        /*0018*/ 	.byte	0x04, 0x2f
        /*001a*/ 	.short	(.L_5 - .L_4)
	.align		4
.L_4:
        /*001c*/ 	.word	index@(_Z7MatMultPA2_dS0_S0_i)
        /*0020*/ 	.word	0x00000020


	//----- nvinfo : EIATTR_FRAME_SIZE
	.align		4
.L_5:
        /*0024*/ 	.byte	0x04, 0x11
        /*0026*/ 	.short	(.L_7 - .L_6)
	.align		4
.L_6:
        /*0028*/ 	.word	index@(_Z7MatMultPA2_dS0_S0_i)
        /*002c*/ 	.word	0x00000000


	//----- nvinfo : EIATTR_REGCOUNT
	.align		4
.L_7:
        /*0030*/ 	.byte	0x04, 0x2f
        /*0032*/ 	.short	(.L_9 - .L_8)
	.align		4
.L_8:
        /*0034*/ 	.word	index@(_Z8MatTransPA2_dS0_ii)
        /*0038*/ 	.word	0x0000000c


	//----- nvinfo : EIATTR_FRAME_SIZE
	.align		4
.L_9:
        /*003c*/ 	.byte	0x04, 0x11
        /*003e*/ 	.short	(.L_11 - .L_10)
	.align		4
.L_10:
        /*0040*/ 	.word	index@(_Z8MatTransPA2_dS0_ii)
        /*0044*/ 	.word	0x00000000


	//----- nvinfo : EIATTR_MIN_STACK_SIZE
	.align		4
.L_11:
        /*0048*/ 	.byte	0x04, 0x12
        /*004a*/ 	.short	(.L_13 - .L_12)
	.align		4
.L_12:
        /*004c*/ 	.word	index@(_Z8MatTransPA2_dS0_ii)
        /*0050*/ 	.word	0x00000000


	//----- nvinfo : EIATTR_MIN_STACK_SIZE
	.align		4
.L_13:
        /*0054*/ 	.byte	0x04, 0x12
        /*0056*/ 	.short	(.L_15 - .L_14)
	.align		4
.L_14:
        /*0058*/ 	.word	index@(_Z7MatMultPA2_dS0_S0_i)
        /*005c*/ 	.word	0x00000000


	//----- nvinfo : EIATTR_MIN_STACK_SIZE
	.align		4
.L_15:
        /*0060*/ 	.byte	0x04, 0x12
        /*0062*/ 	.short	(.L_17 - .L_16)
	.align		4
.L_16:
        /*0064*/ 	.word	index@(_Z6MatAddPA2_iS0_S0_)
        /*0068*/ 	.word	0x00000000
.L_17:


//--------------------- .nv.compat                --------------------------
	.section	.nv.compat,"",@"SHT_CUDA_COMPAT_INFO"
	.align	4
        /*0000*/ 	.byte	0x02, 0x09, 0x00, 0x00, 0x02, 0x02, 0x01, 0x00, 0x02, 0x05, 0x05, 0x00, 0x03, 0x07, 0x01, 0x01
        /*0010*/ 	.byte	0x02, 0x03, 0x00, 0x00, 0x02, 0x06, 0x01, 0x00, 0x04, 0x0b, 0x08, 0x00, 0x01, 0x00, 0x00, 0x00
        /*0020*/ 	.byte	0x00, 0x00, 0x00, 0x00


//--------------------- .nv.info._Z8MatTransPA2_dS0_ii --------------------------
	.section	.nv.info._Z8MatTransPA2_dS0_ii,"",@"SHT_CUDA_INFO"
	.sectionflags	@""
	.align	4


	//----- nvinfo : EIATTR_CUDA_API_VERSION
	.align		4
        /*0000*/ 	.byte	0x04, 0x37
        /*0002*/ 	.short	(.L_19 - .L_18)
.L_18:
        /*0004*/ 	.word	0x00000082


	//----- nvinfo : EIATTR_KPARAM_INFO
	.align		4
.L_19:
        /*0008*/ 	.byte	0x04, 0x17
        /*000a*/ 	.short	(.L_21 - .L_20)
.L_20:
        /*000c*/ 	.word	0x00000000
        /*0010*/ 	.short	0x0003
        /*0012*/ 	.short	0x0014
        /*0014*/ 	.byte	0x00, 0xf0, 0x11, 0x00


	//----- nvinfo : EIATTR_KPARAM_INFO
	.align		4
.L_21:
        /*0018*/ 	.byte	0x04, 0x17
        /*001a*/ 	.short	(.L_23 - .L_22)
.L_22:
        /*001c*/ 	.word	0x00000000
        /*0020*/ 	.short	0x0002
        /*0022*/ 	.short	0x0010
        /*0024*/ 	.byte	0x00, 0xf0, 0x11, 0x00


	//----- nvinfo : EIATTR_KPARAM_INFO
	.align		4
.L_23:
        /*0028*/ 	.byte	0x04, 0x17
        /*002a*/ 	.short	(.L_25 - .L_24)
.L_24:
        /*002c*/ 	.word	0x00000000
        /*0030*/ 	.short	0x0001
        /*0032*/ 	.short	0x0008
        /*0034*/ 	.byte	0x00, 0xf5, 0x21, 0x00


	//----- nvinfo : EIATTR_KPARAM_INFO
	.align		4
.L_25:
        /*0038*/ 	.byte	0x04, 0x17
        /*003a*/ 	.short	(.L_27 - .L_26)
.L_26:
        /*003c*/ 	.word	0x00000000
        /*0040*/ 	.short	0x0000
        /*0042*/ 	.short	0x0000
        /*0044*/ 	.byte	0x00, 0xf5, 0x21, 0x00


	//----- nvinfo : EIATTR_SPARSE_MMA_MASK
	.align		4
.L_27:
        /*0048*/ 	.byte	0x03, 0x50
        /*004a*/ 	.short	0x0000


	//----- nvinfo : EIATTR_MAXREG_COUNT
	.align		4
        /*004c*/ 	.byte	0x03, 0x1b
        /*004e*/ 	.short	0x00ff


	//----- nvinfo : EIATTR_MERCURY_ISA_VERSION
	.align		4
        /*0050*/ 	.byte	0x03, 0x5f
        /*0052*/ 	.short	0x0101


	//----- nvinfo : EIATTR_VRC_CTA_INIT_COUNT
	.align		4
        /*0054*/ 	.byte	0x02, 0x4a
	.zero		1
	.zero		1


	//----- nvinfo : EIATTR_EXIT_INSTR_OFFSETS
	.align		4
        /*0058*/ 	.byte	0x04, 0x1c
        /*005a*/ 	.short	(.L_29 - .L_28)


	//   ....[0]....
.L_28:
        /*005c*/ 	.word	0x000000c0


	//----- nvinfo : EIATTR_CBANK_PARAM_SIZE
	.align		4
.L_29:
        /*0060*/ 	.byte	0x03, 0x19
        /*0062*/ 	.short	0x0018


	//----- nvinfo : EIATTR_PARAM_CBANK
	.align		4
        /*0064*/ 	.byte	0x04, 0x0a
        /*0066*/ 	.short	(.L_31 - .L_30)
	.align		4
.L_30:
        /*0068*/ 	.word	index@(.nv.constant0._Z8MatTransPA2_dS0_ii)
        /*006c*/ 	.short	0x0380
        /*006e*/ 	.short	0x0018


	//----- nvinfo : EIATTR_SW_WAR
	.align		4
.L_31:
        /*0070*/ 	.byte	0x04, 0x36
        /*0072*/ 	.short	(.L_33 - .L_32)
.L_32:
        /*0074*/ 	.word	0x00000008
.L_33:


//--------------------- .nv.info._Z7MatMultPA2_dS0_S0_i --------------------------
	.section	.nv.info._Z7MatMultPA2_dS0_S0_i,"",@"SHT_CUDA_INFO"
	.sectionflags	@""
	.align	4


	//----- nvinfo : EIATTR_CUDA_API_VERSION
	.align		4
        /*0000*/ 	.byte	0x04, 0x37
        /*0002*/ 	.short	(.L_35 - .L_34)
.L_34:
        /*0004*/ 	.word	0x00000082


	//----- nvinfo : EIATTR_KPARAM_INFO
	.align		4
.L_35:
        /*0008*/ 	.byte	0x04, 0x17
        /*000a*/ 	.short	(.L_37 - .L_36)
.L_36:
        /*000c*/ 	.word	0x00000000
        /*0010*/ 	.short	0x0003
        /*0012*/ 	.short	0x0018
        /*0014*/ 	.byte	0x00, 0xf0, 0x11, 0x00


	//----- nvinfo : EIATTR_KPARAM_INFO
	.align		4
.L_37:
        /*0018*/ 	.byte	0x04, 0x17
        /*001a*/ 	.short	(.L_39 - .L_38)
.L_38:
        /*001c*/ 	.word	0x00000000
        /*0020*/ 	.short	0x0002
        /*0022*/ 	.short	0x0010
        /*0024*/ 	.byte	0x00, 0xf5, 0x21, 0x00


	//----- nvinfo : EIATTR_KPARAM_INFO
	.align		4
.L_39:
        /*0028*/ 	.byte	0x04, 0x17
        /*002a*/ 	.short	(.L_41 - .L_40)
.L_40:
        /*002c*/ 	.word	0x00000000
        /*0030*/ 	.short	0x0001
        /*0032*/ 	.short	0x0008
        /*0034*/ 	.byte	0x00, 0xf5, 0x21, 0x00


	//----- nvinfo : EIATTR_KPARAM_INFO
	.align		4
.L_41:
        /*0038*/ 	.byte	0x04, 0x17
        /*003a*/ 	.short	(.L_43 - .L_42)
.L_42:
        /*003c*/ 	.word	0x00000000
        /*0040*/ 	.short	0x0000
        /*0042*/ 	.short	0x0000
        /*0044*/ 	.byte	0x00, 0xf5, 0x21, 0x00


	//----- nvinfo : EIATTR_SPARSE_MMA_MASK
	.align		4
.L_43:
        /*0048*/ 	.byte	0x03, 0x50
        /*004a*/ 	.short	0x0000


	//----- nvinfo : EIATTR_MAXREG_COUNT
	.align		4
        /*004c*/ 	.byte	0x03, 0x1b
        /*004e*/ 	.short	0x00ff


	//----- nvinfo : EIATTR_MERCURY_ISA_VERSION
	.align		4
        /*0050*/ 	.byte	0x03, 0x5f
        /*0052*/ 	.short	0x0101


	//----- nvinfo : EIATTR_VRC_CTA_INIT_COUNT
	.align		4
        /*0054*/ 	.byte	0x02, 0x4a
	.zero		1
	.zero		1


	//----- nvinfo : EIATTR_EXIT_INSTR_OFFSETS
	.align		4
        /*0058*/ 	.byte	0x04, 0x1c
        /*005a*/ 	.short	(.L_45 - .L_44)


	//   ....[0]....
.L_44:
        /*005c*/ 	.word	0x00000aa0


	//----- nvinfo : EIATTR_CBANK_PARAM_SIZE
	.align		4
.L_45:
        /*0060*/ 	.byte	0x03, 0x19
        /*0062*/ 	.short	0x001c


	//----- nvinfo : EIATTR_PARAM_CBANK
	.align		4
        /*0064*/ 	.byte	0x04, 0x0a
        /*0066*/ 	.short	(.L_47 - .L_46)
	.align		4
.L_46:
        /*0068*/ 	.word	index@(.nv.constant0._Z7MatMultPA2_dS0_S0_i)
        /*006c*/ 	.short	0x0380
        /*006e*/ 	.short	0x001c


	//----- nvinfo : EIATTR_SW_WAR
	.align		4
.L_47:
        /*0070*/ 	.byte	0x04, 0x36
        /*0072*/ 	.short	(.L_49 - .L_48)
.L_48:
        /*0074*/ 	.word	0x00000008
.L_49:


//--------------------- .nv.info._Z6MatAddPA2_iS0_S0_ --------------------------
	.section	.nv.info._Z6MatAddPA2_iS0_S0_,"",@"SHT_CUDA_INFO"
	.sectionflags	@""
	.align	4


	//----- nvinfo : EIATTR_CUDA_API_VERSION
	.align		4
        /*0000*/ 	.byte	0x04, 0x37
        /*0002*/ 	.short	(.L_51 - .L_50)
.L_50:
        /*0004*/ 	.word	0x00000082


	//----- nvinfo : EIATTR_KPARAM_INFO
	.align		4
.L_51:
        /*0008*/ 	.byte	0x04, 0x17
        /*000a*/ 	.short	(.L_53 - .L_52)
.L_52:
        /*000c*/ 	.word	0x00000000
        /*0010*/ 	.short	0x0002
        /*0012*/ 	.short	0x0010
        /*0014*/ 	.byte	0x00, 0xf5, 0x21, 0x00


	//----- nvinfo : EIATTR_KPARAM_INFO
	.align		4
.L_53:
        /*0018*/ 	.byte	0x04, 0x17
        /*001a*/ 	.short	(.L_55 - .L_54)
.L_54:
        /*001c*/ 	.word	0x00000000
        /*0020*/ 	.short	0x0001
        /*0022*/ 	.short	0x0008
        /*0024*/ 	.byte	0x00, 0xf5, 0x21, 0x00


	//----- nvinfo : EIATTR_KPARAM_INFO
	.align		4
.L_55:
        /*0028*/ 	.byte	0x04, 0x17
        /*002a*/ 	.short	(.L_57 - .L_56)
.L_56:
        /*002c*/ 	.word	0x00000000
        /*0030*/ 	.short	0x0000
        /*0032*/ 	.short	0x0000
        /*0034*/ 	.byte	0x00, 0xf5, 0x21, 0x00


	//----- nvinfo : EIATTR_SPARSE_MMA_MASK
	.align		4
.L_57:
        /*0038*/ 	.byte	0x03, 0x50
        /*003a*/ 	.short	0x0000


	//----- nvinfo : EIATTR_MAXREG_COUNT
	.align		4
        /*003c*/ 	.byte	0x03, 0x1b
        /*003e*/ 	.short	0x00ff


	//----- nvinfo : EIATTR_MERCURY_ISA_VERSION
	.align		4
        /*0040*/ 	.byte	0x03, 0x5f
        /*0042*/ 	.short	0x0101


	//----- nvinfo : EIATTR_VRC_CTA_INIT_COUNT
	.align		4
        /*0044*/ 	.byte	0x02, 0x4a
	.zero		1
	.zero		1


	//----- nvinfo : EIATTR_EXIT_INSTR_OFFSETS
	.align		4
        /*0048*/ 	.byte	0x04, 0x1c
        /*004a*/ 	.short	(.L_59 - .L_58)


	//   ....[0]....
.L_58:
        /*004c*/ 	.word	0x00000110


	//----- nvinfo : EIATTR_CBANK_PARAM_SIZE
	.align		4
.L_59:
        /*0050*/ 	.byte	0x03, 0x19
        /*0052*/ 	.short	0x0018


	//----- nvinfo : EIATTR_PARAM_CBANK
	.align		4
        /*0054*/ 	.byte	0x04, 0x0a
        /*0056*/ 	.short	(.L_61 - .L_60)
	.align		4
.L_60:
        /*0058*/ 	.word	index@(.nv.constant0._Z6MatAddPA2_iS0_S0_)
        /*005c*/ 	.short	0x0380
        /*005e*/ 	.short	0x0018


	//----- nvinfo : EIATTR_SW_WAR
	.align		4
.L_61:
        /*0060*/ 	.byte	0x04, 0x36
        /*0062*/ 	.short	(.L_63 - .L_62)
.L_62:
        /*0064*/ 	.word	0x00000008
.L_63:


//--------------------- .nv.callgraph             --------------------------
	.section	.nv.callgraph,"",@"SHT_CUDA_CALLGRAPH"
	.align	4
	.sectionentsize	8
	.align		4
        /*0000*/ 	.word	0x00000000
	.align		4
        /*0004*/ 	.word	0xffffffff
	.align		4
        /*0008*/ 	.word	0x00000000
	.align		4
        /*000c*/ 	.word	0xfffffffe
	.align		4
        /*0010*/ 	.word	0x00000000
	.align		4
        /*0014*/ 	.word	0xfffffffd
	.align		4
        /*0018*/ 	.word	0x00000000
	.align		4
        /*001c*/ 	.word	0xfffffffc


//--------------------- .text._Z8MatTransPA2_dS0_ii --------------------------
	.section	.text._Z8MatTransPA2_dS0_ii,"ax",@progbits
	.align	128
        .global         _Z8MatTransPA2_dS0_ii
        .type           _Z8MatTransPA2_dS0_ii,@function
        .size           _Z8MatTransPA2_dS0_ii,(.L_x_9 - _Z8MatTransPA2_dS0_ii)
        .other          _Z8MatTransPA2_dS0_ii,@"STO_CUDA_ENTRY STV_DEFAULT"
_Z8MatTransPA2_dS0_ii:
.text._Z8MatTransPA2_dS0_ii:
[----:B------:R-:W-:Y:S01]  /*0000*/  LDC R1, c[0x0][0x37c] ;  /* 0x0000df00ff017b82 */ /* 0x000fe20000000800 */
[----:B------:R-:W0:Y:S07]  /*0010*/  S2R R9, SR_TID.Y ;  /* 0x0000000000097919 */ /* 0x000e2e0000002200 */
[----:B------:R-:W0:Y:S01]  /*0020*/  LDC.64 R2, c[0x0][0x380] ;  /* 0x0000e000ff027b82 */ /* 0x000e220000000a00 */
[----:B------:R-:W1:Y:S01]  /*0030*/  LDCU.64 UR4, c[0x0][0x358] ;  /* 0x00006b00ff0477ac */ /* 0x000e620008000a00 */
[----:B------:R-:W2:Y:S06]  /*0040*/  S2R R7, SR_TID.X ;  /* 0x0000000000077919 */ /* 0x000eac0000002100 */
[----:B------:R-:W3:Y:S01]  /*0050*/  LDC.64 R4, c[0x0][0x388] ;  /* 0x0000e200ff047b82 */ /* 0x000ee20000000a00 */
[----:B0-----:R-:W-:-:S04]  /*0060*/  IMAD.WIDE.U32 R2, R9, 0x10, R2 ;  /* 0x0000001009027825 */ /* 0x001fc800078e0002 */
[----:B--2---:R-:W-:-:S06]  /*0070*/  IMAD.WIDE.U32 R2, R7, 0x8, R2 ;  /* 0x0000000807027825 */ /* 0x004fcc00078e0002 */
[----:B-1----:R-:W2:Y:S01]  /*0080*/  LDG.E.64 R2, desc[UR4][R2.64] ;  /* 0x0000000402027981 */ /* 0x002ea2000c1e1b00 */
[----:B---3--:R-:W-:-:S04]  /*0090*/  IMAD.WIDE.U32 R4, R7, 0x10, R4 ;  /* 0x0000001007047825 */ /* 0x008fc800078e0004 */
[----:B------:R-:W-:-:S05]  /*00a0*/  IMAD.WIDE.U32 R4, R9, 0x8, R4 ;  /* 0x0000000809047825 */ /* 0x000fca00078e0004 */
[----:B--2---:R-:W-:Y:S01]  /*00b0*/  STG.E.64 desc[UR4][R4.64], R2 ;  /* 0x0000000204007986 */ /* 0x004fe2000c101b04 */
[----:B------:R-:W-:Y:S05]  /*00c0*/  EXIT ;  /* 0x000000000000794d */ /* 0x000fea0003800000 */
.L_x_0:
[----:B------:R-:W-:-:S00]  /*00d0*/  BRA `(.L_x_0) ;  /* 0xfffffffc00fc7947 */ /* 0x000fc0000383ffff */
[----:B------:R-:W-:-:S00]  /*00e0*/  NOP ;  /* 0x0000000000007918 */ /* 0x000fc00000000000 */
        /* <DEDUP_REMOVED lines=9> */
.L_x_9:


//--------------------- .text._Z7MatMultPA2_dS0_S0_i --------------------------
	.section	.text._Z7MatMultPA2_dS0_S0_i,"ax",@progbits
	.align	128
        .global         _Z7MatMultPA2_dS0_S0_i
        .type           _Z7MatMultPA2_dS0_S0_i,@function
        .size           _Z7MatMultPA2_dS0_S0_i,(.L_x_10 - _Z7MatMultPA2_dS0_S0_i)
        .other          _Z7MatMultPA2_dS0_S0_i,@"STO_CUDA_ENTRY STV_DEFAULT"
_Z7MatMultPA2_dS0_S0_i:
.text._Z7MatMultPA2_dS0_S0_i:
[----:B------:R-:W-:Y:S01]  /*0000*/  LDC R1, c[0x0][0x37c] ;  /* 0x0000df00ff017b82 */ /* 0x000fe20000000800 */
[----:B------:R-:W0:Y:S01]  /*0010*/  LDCU UR4, c[0x0][0x398] ;  /* 0x00007300ff0477ac */ /* 0x000e220008000800 */
[----:B------:R-:W1:Y:S01]  /*0020*/  S2R R0, SR_TID.X ;  /* 0x0000000000007919 */ /* 0x000e620000002100 */
[----:B------:R-:W-:Y:S01]  /*0030*/  CS2R R10, SRZ ;  /* 0x00000000000a7805 */ /* 0x000fe2000001ff00 */
[----:B------:R-:W2:Y:S01]  /*0040*/  LDCU.64 UR8, c[0x0][0x358] ;  /* 0x00006b00ff0877ac */ /* 0x000ea20008000a00 */
[----:B------:R-:W3:Y:S01]  /*0050*/  S2R R18, SR_TID.Y ;  /* 0x0000000000127919 */ /* 0x000ee20000002200 */
[----:B0-----:R-:W-:-:S09]  /*0060*/  UISETP.GE.AND UP0, UPT, UR4, 0x1, UPT ;  /* 0x000000010400788c */ /* 0x001fd2000bf06270 */
[----:B--2---:R-:W-:Y:S05]  /*0070*/  BRA.U !UP0, `(.L_x_1) ;  /* 0x0000000908787547 */ /* 0x004fea000b800000 */
[----:B------:R-:W-:Y:S01]  /*0080*/  UISETP.GE.U32.AND UP1, UPT, UR4, 0x10, UPT ;  /* 0x000000100400788c */ /* 0x000fe2000bf26070 */
[----:B------:R-:W-:Y:S01]  /*0090*/  IMAD.MOV.U32 R19, RZ, RZ, RZ ;  /* 0x000000ffff137224 */ /* 0x000fe200078e00ff */
[----:B------:R-:W-:Y:S01]  /*00a0*/  ULOP3.LUT UR5, UR4, 0xf, URZ, 0xc0, !UPT ;  /* 0x0000000f04057892 */ /* 0x000fe2000f8ec0ff */
[----:B------:R-:W-:-:S03]  /*00b0*/  CS2R R10, SRZ ;  /* 0x00000000000a7805 */ /* 0x000fc6000001ff00 */
[----:B------:R-:W-:-:S03]  /*00c0*/  UISETP.NE.AND UP0, UPT, UR5, URZ, UPT ;  /* 0x000000ff0500728c */ /* 0x000fc6000bf05270 */
[----:B------:R-:W-:Y:S08]  /*00d0*/  BRA.U !UP1, `(.L_x_2) ;  /* 0x00000005091c7547 */ /* 0x000ff0000b800000 */
[----:B------:R-:W1:Y:S01]  /*00e0*/  LDC.64 R2, c[0x0][0x380] ;  /* 0x0000e000ff027b82 */ /* 0x000e620000000a00 */
[----:B------:R-:W-:Y:S01]  /*00f0*/  ULOP3.LUT UR6, UR4, 0x7ffffff0, URZ, 0xc0, !UPT ;  /* 0x7ffffff004067892 */ /* 0x000fe2000f8ec0ff */
[----:B------:R-:W-:-:S03]  /*0100*/  CS2R R10, SRZ ;  /* 0x00000000000a7805 */ /* 0x000fc6000001ff00 */
[----:B------:R-:W-:Y:S02]  /*0110*/  UIADD3 UR7, UPT, UPT, -UR6, URZ, URZ ;  /* 0x000000ff06077290 */ /* 0x000fe4000fffe1ff */
[----:B------:R-:W-:Y:S01]  /*0120*/  IMAD.U32 R19, RZ, RZ, UR6 ;  /* 0x00000006ff137e24 */ /* 0x000fe2000f8e00ff */
[----:B------:R-:W3:Y:S01]  /*0130*/  LDC.64 R4, c[0x0][0x388] ;  /* 0x0000e200ff047b82 */ /* 0x000ee20000000a00 */
[----:B-1----:R-:W-:-:S03]  /*0140*/  IMAD.WIDE.U32 R2, R0, 0x10, R2 ;  /* 0x0000001000027825 */ /* 0x002fc600078e0002 */
[----:B------:R-:W-:Y:S01]  /*0150*/  IADD3 R12, P0, PT, R2, 0x40, RZ ;  /* 0x00000040020c7810 */ /* 0x000fe20007f1e0ff */
[----:B---3--:R-:W-:-:S04]  /*0160*/  IMAD.WIDE.U32 R4, R18, 0x8, R4 ;  /* 0x0000000812047825 */ /* 0x008fc800078e0004 */
[----:B------:R-:W-:Y:S01]  /*0170*/  IMAD.X R13, RZ, RZ, R3, P0 ;  /* 0x000000ffff0d7224 */ /* 0x000fe200000e0603 */
[----:B------:R-:W-:-:S04]  /*0180*/  IADD3 R6, P1, PT, R4, 0x80, RZ ;  /* 0x0000008004067810 */ /* 0x000fc80007f3e0ff */
[----:B------:R-:W-:-:S09]  /*0190*/  IADD3.X R7, PT, PT, RZ, R5, RZ, P1, !PT ;  /* 0x00000005ff077210 */ /* 0x000fd20000ffe4ff */
.L_x_3:
[----:B------:R-:W-:Y:S01]  /*01a0*/  IMAD.MOV.U32 R2, RZ, RZ, R12 ;  /* 0x000000ffff027224 */ /* 0x000fe200078e000c */
[----:B------:R-:W-:Y:S01]  /*01b0*/  MOV R3, R13 ;  /* 0x0000000d00037202 */ /* 0x000fe20000000f00 */
[----:B------:R-:W-:Y:S01]  /*01c0*/  IMAD.MOV.U32 R8, RZ, RZ, R6 ;  /* 0x000000ffff087224 */ /* 0x000fe200078e0006 */
[----:B------:R-:W-:-:S03]  /*01d0*/  MOV R9, R7 ;  /* 0x0000000700097202 */ /* 0x000fc60000000f00 */
[----:B------:R-:W2:Y:S04]  /*01e0*/  LDG.E.64 R12, desc[UR8][R2.64+-0x40] ;  /* 0xffffc008020c7981 */ /* 0x000ea8000c1e1b00 */
[----:B------:R-:W2:Y:S04]  /*01f0*/  LDG.E.64 R24, desc[UR8][R8.64+-0x80] ;  /* 0xffff800808187981 */ /* 0x000ea8000c1e1b00 */
[----:B------:R-:W3:Y:S04]  /*0200*/  LDG.E.64 R4, desc[UR8][R2.64+-0x38] ;  /* 0xffffc80802047981 */ /* 0x000ee8000c1e1b00 */
[----:B------:R-:W3:Y:S04]  /*0210*/  LDG.E.64 R6, desc[UR8][R8.64+-0x70] ;  /* 0xffff900808067981 */ /* 0x000ee8000c1e1b00 */
[----:B------:R-:W4:Y:S04]  /*0220*/  LDG.E.64 R20, desc[UR8][R2.64+-0x30] ;  /* 0xffffd00802147981 */ /* 0x000f28000c1e1b00 */
[----:B------:R-:W4:Y:S04]  /*0230*/  LDG.E.64 R22, desc[UR8][R8.64+-0x60] ;  /* 0xffffa00808167981 */ /* 0x000f28000c1e1b00 */
[----:B------:R-:W5:Y:S04]  /*0240*/  LDG.E.64 R14, desc[UR8][R2.64+-0x28] ;  /* 0xffffd808020e7981 */ /* 0x000f68000c1e1b00 */
[----:B------:R-:W5:Y:S01]  /*0250*/  LDG.E.64 R16, desc[UR8][R8.64+-0x50] ;  /* 0xffffb00808107981 */ /* 0x000f62000c1e1b00 */
[----:B--2---:R-:W-:-:S03]  /*0260*/  DFMA R24, R12, R24, R10 ;  /* 0x000000180c18722b */ /* 0x004fc6000000000a */
[----:B------:R-:W2:Y:S04]  /*0270*/  LDG.E.64 R10, desc[UR8][R2.64+-0x20] ;  /* 0xffffe008020a7981 */ /* 0x000ea8000c1e1b00 */
[----:B------:R-:W2:Y:S01]  /*0280*/  LDG.E.64 R12, desc[UR8][R8.64+-0x40] ;  /* 0xffffc008080c7981 */ /* 0x000ea2000c1e1b00 */
[----:B---3--:R-:W-:-:S03]  /*0290*/  DFMA R24, R4, R6, R24 ;  /* 0x000000060418722b */ /* 0x008fc60000000018 */
[----:B------:R-:W3:Y:S04]  /*02a0*/  LDG.E.64 R4, desc[UR8][R2.64+-0x18] ;  /* 0xffffe80802047981 */ /* 0x000ee8000c1e1b00 */
[----:B------:R-:W3:Y:S01]  /*02b0*/  LDG.E.64 R6, desc[UR8][R8.64+-0x30] ;  /* 0xffffd00808067981 */ /* 0x000ee2000c1e1b00 */
[----:B----4-:R-:W-:-:S03]  /*02c0*/  DFMA R24, R20, R22, R24 ;  /* 0x000000161418722b */ /* 0x010fc60000000018 */
[----:B------:R-:W4:Y:S04]  /*02d0*/  LDG.E.64 R20, desc[UR8][R2.64+-0x10] ;  /* 0xfffff00802147981 */ /* 0x000f28000c1e1b00 */
[----:B------:R-:W4:Y:S01]  /*02e0*/  LDG.E.64 R22, desc[UR8][R8.64+-0x20] ;  /* 0xffffe00808167981 */ /* 0x000f22000c1e1b00 */
[----:B-----5:R-:W-:-:S03]  /*02f0*/  DFMA R24, R14, R16, R24 ;  /* 0x000000100e18722b */ /* 0x020fc60000000018 */
        /* <DEDUP_REMOVED lines=26> */
[----:B------:R-:W-:-:S04]  /*04a0*/  UIADD3 UR7, UPT, UPT, UR7, 0x10, URZ ;  /* 0x0000001007077890 */ /* 0x000fc8000fffe0ff */
[----:B------:R-:W-:Y:S01]  /*04b0*/  UISETP.NE.AND UP1, UPT, UR7, URZ, UPT ;  /* 0x000000ff0700728c */ /* 0x000fe2000bf25270 */
[----:B--2---:R-:W-:Y:S01]  /*04c0*/  DFMA R10, R10, R12, R24 ;  /* 0x0000000c0a0a722b */ /* 0x004fe20000000018 */
[----:B------:R-:W-:-:S05]  /*04d0*/  IADD3 R12, P0, PT, R2, 0x80, RZ ;  /* 0x00000080020c7810 */ /* 0x000fca0007f1e0ff */
[----:B------:R-:W-:Y:S02]  /*04e0*/  IMAD.X R13, RZ, RZ, R3, P0 ;  /* 0x000000ffff0d7224 */ /* 0x000fe400000e0603 */
[----:B---3--:R-:W-:Y:S01]  /*04f0*/  DFMA R4, R4, R6, R10 ;  /* 0x000000060404722b */ /* 0x008fe2000000000a */
[----:B------:R-:W-:-:S04]  /*0500*/  IADD3 R6, P1, PT, R8, 0x100, RZ ;  /* 0x0000010008067810 */ /* 0x000fc80007f3e0ff */
[----:B------:R-:W-:-:S03]  /*0510*/  IADD3.X R7, PT, PT, RZ, R9, RZ, P1, !PT ;  /* 0x00000009ff077210 */ /* 0x000fc60000ffe4ff */
[----:B----4-:R-:W-:-:S08]  /*0520*/  DFMA R4, R20, R22, R4 ;  /* 0x000000161404722b */ /* 0x010fd00000000004 */
[----:B-----5:R-:W-:Y:S01]  /*0530*/  DFMA R10, R16, R14, R4 ;  /* 0x0000000e100a722b */ /* 0x020fe20000000004 */
[----:B------:R-:W-:Y:S10]  /*0540*/  BRA.U UP1, `(.L_x_3) ;  /* 0xfffffffd01147547 */ /* 0x000ff4000b83ffff */
.L_x_2:
[----:B------:R-:W-:Y:S05]  /*0550*/  BRA.U !UP0, `(.L_x_1) ;  /* 0x0000000508407547 */ /* 0x000fea000b800000 */
[----:B------:R-:W0:Y:S01]  /*0560*/  LDCU.128 UR12, c[0x0][0x380] ;  /* 0x00007000ff0c77ac */ /* 0x000e220008000c00 */
[----:B-1----:R-:W-:Y:S01]  /*0570*/  IMAD.WIDE.U32 R4, R0, 0x10, RZ ;  /* 0x0000001000047825 */ /* 0x002fe200078e00ff */
[----:B------:R-:W-:-:S03]  /*0580*/  UISETP.GE.U32.AND UP0, UPT, UR5, 0x8, UPT ;  /* 0x000000080500788c */ /* 0x000fc6000bf06070 */
[----:B---3--:R-:W-:Y:S01]  /*0590*/  IMAD.WIDE.U32 R2, R18, 0x8, RZ ;  /* 0x0000000812027825 */ /* 0x008fe200078e00ff */
[----:B------:R-:W-:-:S04]  /*05a0*/  ULOP3.LUT UR6, UR4, 0x7, URZ, 0xc0, !UPT ;  /* 0x0000000704067892 */ /* 0x000fc8000f8ec0ff */
[----:B------:R-:W-:Y:S01]  /*05b0*/  UISETP.NE.AND UP1, UPT, UR6, URZ, UPT ;  /* 0x000000ff0600728c */ /* 0x000fe2000bf25270 */
[----:B0-----:R-:W-:Y:S02]  /*05c0*/  IADD3 R8, P0, PT, R4, UR12, RZ ;  /* 0x0000000c04087c10 */ /* 0x001fe4000ff1e0ff */
[----:B------:R-:W-:Y:S02]  /*05d0*/  IADD3 R6, P1, PT, R2, UR14, RZ ;  /* 0x0000000e02067c10 */ /* 0x000fe4000ff3e0ff */
[----:B------:R-:W-:Y:S02]  /*05e0*/  IADD3.X R9, PT, PT, R5, UR13, RZ, P0, !PT ;  /* 0x0000000d05097c10 */ /* 0x000fe400087fe4ff */
[----:B------:R-:W-:Y:S01]  /*05f0*/  IADD3.X R7, PT, PT, R3, UR15, RZ, P1, !PT ;  /* 0x0000000f03077c10 */ /* 0x000fe20008ffe4ff */
[----:B------:R-:W-:Y:S08]  /*0600*/  BRA.U !UP0, `(.L_x_4) ;  /* 0x00000001086c7547 */ /* 0x000ff0000b800000 */
[----:B------:R-:W-:-:S04]  /*0610*/  IMAD.WIDE.U32 R14, R19, 0x8, R8 ;  /* 0x00000008130e7825 */ /* 0x000fc800078e0008 */
[----:B------:R-:W-:Y:S01]  /*0620*/  IMAD.WIDE.U32 R12, R19, 0x10, R6 ;  /* 0x00000010130c7825 */ /* 0x000fe200078e0006 */
[----:B------:R-:W2:Y:S04]  /*0630*/  LDG.E.64 R16, desc[UR8][R14.64] ;  /* 0x000000080e107981 */ /* 0x000ea8000c1e1b00 */
[----:B------:R-:W2:Y:S04]  /*0640*/  LDG.E.64 R24, desc[UR8][R12.64] ;  /* 0x000000080c187981 */ /* 0x000ea8000c1e1b00 */
[----:B------:R-:W3:Y:S04]  /*0650*/  LDG.E.64 R20, desc[UR8][R14.64+0x8] ;  /* 0x000008080e147981 */ /* 0x000ee8000c1e1b00 */
[----:B------:R-:W3:Y:S04]  /*0660*/  LDG.E.64 R22, desc[UR8][R12.64+0x10] ;  /* 0x000010080c167981 */ /* 0x000ee8000c1e1b00 */
[----:B------:R-:W4:Y:S04]  /*0670*/  LDG.E.64 R26, desc[UR8][R14.64+0x38] ;  /* 0x000038080e1a7981 */ /* 0x000f28000c1e1b00 */
[----:B------:R-:W4:Y:S01]  /*0680*/  LDG.E.64 R28, desc[UR8][R12.64+0x70] ;  /* 0x000070080c1c7981 */ /* 0x000f22000c1e1b00 */
[----:B--2---:R-:W-:-:S03]  /*0690*/  DFMA R24, R16, R24, R10 ;  /* 0x000000181018722b */ /* 0x004fc6000000000a */
[----:B------:R-:W2:Y:S04]  /*06a0*/  LDG.E.64 R10, desc[UR8][R14.64+0x10] ;  /* 0x000010080e0a7981 */ /* 0x000ea8000c1e1b00 */
[----:B------:R-:W2:Y:S01]  /*06b0*/  LDG.E.64 R16, desc[UR8][R12.64+0x20] ;  /* 0x000020080c107981 */ /* 0x000ea2000c1e1b00 */
[----:B---3--:R-:W-:-:S03]  /*06c0*/  DFMA R24, R20, R22, R24 ;  /* 0x000000161418722b */ /* 0x008fc60000000018 */
[----:B------:R-:W3:Y:S04]  /*06d0*/  LDG.E.64 R20, desc[UR8][R14.64+0x18] ;  /* 0x000018080e147981 */ /* 0x000ee8000c1e1b00 */
[----:B------:R-:W3:Y:S01]  /*06e0*/  LDG.E.64 R22, desc[UR8][R12.64+0x30] ;  /* 0x000030080c167981 */ /* 0x000ee2000c1e1b00 */
        /* <DEDUP_REMOVED lines=9> */
[----:B---3--:R-:W-:Y:S01]  /*0780*/  DFMA R10, R20, R22, R10 ;  /* 0x00000016140a722b */ /* 0x008fe2000000000a */
[----:B------:R-:W-:-:S07]  /*0790*/  VIADD R19, R19, 0x8 ;  /* 0x0000000813137836 */ /* 0x000fce0000000000 */
[----:B--2---:R-:W-:-:S08]  /*07a0*/  DFMA R10, R16, R24, R10 ;  /* 0x00000018100a722b */ /* 0x004fd0000000000a */
[----:B----4-:R-:W-:-:S11]  /*07b0*/  DFMA R10, R26, R28, R10 ;  /* 0x0000001c1a0a722b */ /* 0x010fd6000000000a */
.L_x_4:
[----:B------:R-:W-:Y:S05]  /*07c0*/  BRA.U !UP1, `(.L_x_1) ;  /* 0x0000000109a47547 */ /* 0x000fea000b800000 */
[----:B------:R-:W-:Y:S02]  /*07d0*/  UISETP.GE.U32.AND UP0, UPT, UR6, 0x4, UPT ;  /* 0x000000040600788c */ /* 0x000fe4000bf06070 */
[----:B------:R-:W-:-:S04]  /*07e0*/  ULOP3.LUT UR4, UR4, 0x3, URZ, 0xc0, !UPT ;  /* 0x0000000304047892 */ /* 0x000fc8000f8ec0ff */
[----:B------:R-:W-:-:S03]  /*07f0*/  UISETP.NE.AND UP1, UPT, UR4, URZ, UPT ;  /* 0x000000ff0400728c */ /* 0x000fc6000bf25270 */
[----:B------:R-:W-:Y:S08]  /*0800*/  BRA.U !UP0, `(.L_x_5) ;  /* 0x00000001083c7547 */ /* 0x000ff0000b800000 */
[----:B------:R-:W-:-:S04]  /*0810*/  IMAD.WIDE.U32 R8, R19, 0x8, R8 ;  /* 0x0000000813087825 */ /* 0x000fc800078e0008 */
[C---:B------:R-:W-:Y:S01]  /*0820*/  IMAD.WIDE.U32 R24, R19.reuse, 0x10, R6 ;  /* 0x0000001013187825 */ /* 0x040fe200078e0006 */
        /* <DEDUP_REMOVED lines=8> */
[----:B------:R-:W-:Y:S01]  /*08b0*/  IADD3 R19, PT, PT, R19, 0x4, RZ ;  /* 0x0000000413137810 */ /* 0x000fe20007ffe0ff */
[----:B--2---:R-:W-:-:S08]  /*08c0*/  DFMA R20, R20, R22, R10 ;  /* 0x000000161414722b */ /* 0x004fd0000000000a */
[----:B---3--:R-:W-:-:S08]  /*08d0*/  DFMA R14, R14, R16, R20 ;  /* 0x000000100e0e722b */ /* 0x008fd00000000014 */
[----:B----4-:R-:W-:-:S08]  /*08e0*/  DFMA R6, R6, R12, R14 ;  /* 0x0000000c0606722b */ /* 0x010fd0000000000e */
[----:B-----5:R-:W-:-:S11]  /*08f0*/  DFMA R10, R26, R28, R6 ;  /* 0x0000001c1a0a722b */ /* 0x020fd60000000006 */
.L_x_5:
[----:B------:R-:W-:Y:S05]  /*0900*/  BRA.U !UP1, `(.L_x_1) ;  /* 0x0000000109547547 */ /* 0x000fea000b800000 */
[----:B------:R-:W-:Y:S01]  /*0910*/  IMAD.WIDE.U32 R2, R19, 0x10, R2 ;  /* 0x0000001013027825 */ /* 0x000fe200078e0002 */
[----:B------:R-:W-:-:S03]  /*0920*/  UIADD3 UR4, UPT, UPT, -UR4, URZ, URZ ;  /* 0x000000ff04047290 */ /* 0x000fc6000fffe1ff */
[----:B------:R-:W-:Y:S01]  /*0930*/  IMAD.WIDE.U32 R4, R19, 0x8, R4 ;  /* 0x0000000813047825 */ /* 0x000fe200078e0004 */
[----:B------:R-:W-:Y:S02]  /*0940*/  IADD3 R8, P0, PT, R2, UR14, RZ ;  /* 0x0000000e02087c10 */ /* 0x000fe4000ff1e0ff */
[----:B------:R-:W-:Y:S02]  /*0950*/  IADD3 R6, P1, PT, R4, UR12, RZ ;  /* 0x0000000c04067c10 */ /* 0x000fe4000ff3e0ff */
[----:B------:R-:W-:Y:S02]  /*0960*/  IADD3.X R9, PT, PT, R3, UR15, RZ, P0, !PT ;  /* 0x0000000f03097c10 */ /* 0x000fe400087fe4ff */
[----:B------:R-:W-:-:S09]  /*0970*/  IADD3.X R7, PT, PT, R5, UR13, RZ, P1, !PT ;  /* 0x0000000d05077c10 */ /* 0x000fd20008ffe4ff */
.L_x_6:
[----:B------:R-:W-:Y:S01]  /*0980*/  IMAD.MOV.U32 R2, RZ, RZ, R6 ;  /* 0x000000ffff027224 */ /* 0x000fe200078e0006 */
[----:B------:R-:W-:Y:S01]  /*0990*/  MOV R3, R7 ;  /* 0x0000000700037202 */ /* 0x000fe20000000f00 */
[----:B------:R-:W-:Y:S01]  /*09a0*/  IMAD.MOV.U32 R4, RZ, RZ, R8 ;  /* 0x000000ffff047224 */ /* 0x000fe200078e0008 */
[----:B------:R-:W-:-:S04]  /*09b0*/  MOV R5, R9 ;  /* 0x0000000900057202 */ /* 0x000fc80000000f00 */
[----:B------:R-:W2:Y:S04]  /*09c0*/  LDG.E.64 R2, desc[UR8][R2.64] ;  /* 0x0000000802027981 */ /* 0x000ea8000c1e1b00 */
[----:B------:R-:W2:Y:S01]  /*09d0*/  LDG.E.64 R4, desc[UR8][R4.64] ;  /* 0x0000000804047981 */ /* 0x000ea2000c1e1b00 */
[----:B------:R-:W-:Y:S01]  /*09e0*/  UIADD3 UR4, UPT, UPT, UR4, 0x1, URZ ;  /* 0x0000000104047890 */ /* 0x000fe2000fffe0ff */
[----:B------:R-:W-:Y:S02]  /*09f0*/  IADD3 R8, P0, PT, R8, 0x10, RZ ;  /* 0x0000001008087810 */ /* 0x000fe40007f1e0ff */
[----:B------:R-:W-:Y:S01]  /*0a00*/  IADD3 R6, P1, PT, R6, 0x8, RZ ;  /* 0x0000000806067810 */ /* 0x000fe20007f3e0ff */
[----:B------:R-:W-:Y:S02]  /*0a10*/  UISETP.NE.AND UP0, UPT, UR4, URZ, UPT ;  /* 0x000000ff0400728c */ /* 0x000fe4000bf05270 */
[----:B------:R-:W-:Y:S01]  /*0a20*/  IMAD.X R9, RZ, RZ, R9, P0 ;  /* 0x000000ffff097224 */ /* 0x000fe200000e0609 */
[----:B------:R-:W-:Y:S01]  /*0a30*/  IADD3.X R7, PT, PT, RZ, R7, RZ, P1, !PT ;  /* 0x00000007ff077210 */ /* 0x000fe20000ffe4ff */
[----:B--2---:R-:W-:-:S05]  /*0a40*/  DFMA R10, R2, R4, R10 ;  /* 0x00000004020a722b */ /* 0x004fca000000000a */
[----:B------:R-:W-:Y:S06]  /*0a50*/  BRA.U UP0, `(.L_x_6) ;  /* 0xfffffffd00c87547 */ /* 0x000fec000b83ffff */
.L_x_1:
[----:B------:R-:W1:Y:S02]  /*0a60*/  LDC.64 R2, c[0x0][0x390] ;  /* 0x0000e400ff027b82 */ /* 0x000e640000000a00 */
[----:B-1----:R-:W-:-:S04]  /*0a70*/  IMAD.WIDE.U32 R2, R0, 0x10, R2 ;  /* 0x0000001000027825 */ /* 0x002fc800078e0002 */
[----:B---3--:R-:W-:-:S05]  /*0a80*/  IMAD.WIDE.U32 R2, R18, 0x8, R2 ;  /* 0x0000000812027825 */ /* 0x008fca00078e0002 */
[----:B------:R-:W-:Y:S01]  /*0a90*/  STG.E.64 desc[UR8][R2.64], R10 ;  /* 0x0000000a02007986 */ /* 0x000fe2000c101b08 */
[----:B------:R-:W-:Y:S05]  /*0aa0*/  EXIT ;  /* 0x000000000000794d */ /* 0x000fea0003800000 */
.L_x_7:
        /* <DEDUP_REMOVED lines=13> */
.L_x_10:


//--------------------- .text._Z6MatAddPA2_iS0_S0_ --------------------------
	.section	.text._Z6MatAddPA2_iS0_S0_,"ax",@progbits
	.align	128
        .global         _Z6MatAddPA2_iS0_S0_
        .type           _Z6MatAddPA2_iS0_S0_,@function
        .size           _Z6MatAddPA2_iS0_S0_,(.L_x_11 - _Z6MatAddPA2_iS0_S0_)
        .other          _Z6MatAddPA2_iS0_S0_,@"STO_CUDA_ENTRY STV_DEFAULT"
_Z6MatAddPA2_iS0_S0_:
.text._Z6MatAddPA2_iS0_S0_:
[----:B------:R-:W-:Y:S01]  /*0000*/  LDC R1, c[0x0][0x37c] ;  /* 0x0000df00ff017b82 */ /* 0x000fe20000000800 */
[----:B------:R-:W0:Y:S07]  /*0010*/  S2R R9, SR_TID.X ;  /* 0x0000000000097919 */ /* 0x000e2e0000002100 */
[----:B------:R-:W0:Y:S01]  /*0020*/  LDC.64 R2, c[0x0][0x380] ;  /* 0x0000e000ff027b82 */ /* 0x000e220000000a00 */
[----:B------:R-:W1:Y:S01]  /*0030*/  LDCU.64 UR4, c[0x0][0x358] ;  /* 0x00006b00ff0477ac */ /* 0x000e620008000a00 */
[----:B------:R-:W2:Y:S06]  /*0040*/  S2R R11, SR_TID.Y ;  /* 0x00000000000b7919 */ /* 0x000eac0000002200 */
[----:B------:R-:W3:Y:S08]  /*0050*/  LDC.64 R4, c[0x0][0x388] ;  /* 0x0000e200ff047b82 */ /* 0x000ef00000000a00 */
[----:B------:R-:W4:Y:S01]  /*0060*/  LDC.64 R6, c[0x0][0x390] ;  /* 0x0000e400ff067b82 */ /* 0x000f220000000a00 */
[----:B0-----:R-:W-:-:S04]  /*0070*/  IMAD.WIDE.U32 R2, R9, 0x8, R2 ;  /* 0x0000000809027825 */ /* 0x001fc800078e0002 */
[----:B---3--:R-:W-:-:S04]  /*0080*/  IMAD.WIDE.U32 R4, R9, 0x8, R4 ;  /* 0x0000000809047825 */ /* 0x008fc800078e0004 */
[----:B--2---:R-:W-:-:S04]  /*0090*/  IMAD.WIDE.U32 R2, R11, 0x4, R2 ;  /* 0x000000040b027825 */ /* 0x004fc800078e0002 */
[----:B------:R-:W-:Y:S02]  /*00a0*/  IMAD.WIDE.U32 R4, R11, 0x4, R4 ;  /* 0x000000040b047825 */ /* 0x000fe400078e0004 */
[----:B-1----:R-:W2:Y:S04]  /*00b0*/  LDG.E R2, desc[UR4][R2.64] ;  /* 0x0000000402027981 */ /* 0x002ea8000c1e1900 */
[----:B------:R-:W2:Y:S01]  /*00c0*/  LDG.E R5, desc[UR4][R4.64] ;  /* 0x0000000404057981 */ /* 0x000ea2000c1e1900 */
[----:B----4-:R-:W-:-:S04]  /*00d0*/  IMAD.WIDE.U32 R6, R9, 0x8, R6 ;  /* 0x0000000809067825 */ /* 0x010fc800078e0006 */
[----:B------:R-:W-:Y:S01]  /*00e0*/  IMAD.WIDE.U32 R6, R11, 0x4, R6 ;  /* 0x000000040b067825 */ /* 0x000fe200078e0006 */
[----:B--2---:R-:W-:-:S05]  /*00f0*/  IADD3 R9, PT, PT, R2, R5, RZ ;  /* 0x0000000502097210 */ /* 0x004fca0007ffe0ff */
[----:B------:R-:W-:Y:S01]  /*0100*/  STG.E desc[UR4][R6.64], R9 ;  /* 0x0000000906007986 */ /* 0x000fe2000c101904 */
[----:B------:R-:W-:Y:S05]  /*0110*/  EXIT ;  /* 0x000000000000794d */ /* 0x000fea0003800000 */
.L_x_8:
        /* <DEDUP_REMOVED lines=14> */
.L_x_11:


//--------------------- .nv.shared.reserved.0     --------------------------
	.section	.nv.shared.reserved.0,"aw",@nobits
	.weak		__nv_reservedSMEM_offset_0_alias
	.size		__nv_reservedSMEM_offset_0_alias, 0, 64
	.other		__nv_reservedSMEM_offset_0_alias,@"STO_CUDA_RESERVED_SHARED STV_DEFAULT"
__nv_reservedSMEM_offset_0_alias:
	.zero		0
	.zero		64


//--------------------- .nv.constant0._Z8MatTransPA2_dS0_ii --------------------------
	.section	.nv.constant0._Z8MatTransPA2_dS0_ii,"a",@progbits
	.sectionflags	@""
	.align	4
.nv.constant0._Z8MatTransPA2_dS0_ii:
	.zero		920


//--------------------- .nv.constant0._Z7MatMultPA2_dS0_S0_i --------------------------
	.section	.nv.constant0._Z7MatMultPA2_dS0_S0_i,"a",@progbits
	.sectionflags	@""
	.align	4
.nv.constant0._Z7MatMultPA2_dS0_S0_i:
	.zero		924


//--------------------- .nv.constant0._Z6MatAddPA2_iS0_S0_ --------------------------
	.section	.nv.constant0._Z6MatAddPA2_iS0_S0_,"a",@progbits
	.sectionflags	@""
	.align	4
.nv.constant0._Z6MatAddPA2_iS0_S0_:
	.zero		920


//--------------------- SYMBOLS --------------------------

	.type		.nv.reservedSmem.offset0,@object
	.size		.nv.reservedSmem.offset0,0x4
